//
// Generated by NVIDIA NVVM Compiler
//
// Compiler Build ID: CL-36424714
// Cuda compilation tools, release 13.0, V13.0.88
// Based on NVVM 20.0.0
//

.version 9.0
.target sm_100
.address_size 64

	// .globl	spkernmulRSymm3D

.visible .entry spkernmulRSymm3D(
	.param .u64 .ptr .align 1 spkernmulRSymm3D_param_0,
	.param .u64 .ptr .align 1 spkernmulRSymm3D_param_1,
	.param .u64 .ptr .align 1 spkernmulRSymm3D_param_2,
	.param .u64 .ptr .align 1 spkernmulRSymm3D_param_3,
	.param .u64 .ptr .align 1 spkernmulRSymm3D_param_4,
	.param .u64 .ptr .align 1 spkernmulRSymm3D_param_5,
	.param .u32 spkernmulRSymm3D_param_6,
	.param .u32 spkernmulRSymm3D_param_7,
	.param .u32 spkernmulRSymm3D_param_8
)
{
	.reg .pred 	%p<8>;
	.reg .b32 	%r<30>;
	.reg .b32 	%f<23>;
	.reg .b64 	%rd<25>;

	ld.param.u64 	%rd4, [spkernmulRSymm3D_param_3];
	ld.param.u64 	%rd5, [spkernmulRSymm3D_param_4];
	ld.param.u32 	%r4, [spkernmulRSymm3D_param_6];
	ld.param.u32 	%r7, [spkernmulRSymm3D_param_7];
	ld.param.u32 	%r6, [spkernmulRSymm3D_param_8];
	mov.u32 	%r8, %ctaid.x;
	mov.u32 	%r9, %ntid.x;
	mov.u32 	%r10, %tid.x;
	mad.lo.s32 	%r1, %r8, %r9, %r10;
	mov.u32 	%r11, %ctaid.y;
	mov.u32 	%r12, %ntid.y;
	mov.u32 	%r13, %tid.y;
	mad.lo.s32 	%r14, %r11, %r12, %r13;
	mov.u32 	%r15, %ctaid.z;
	mov.u32 	%r16, %ntid.z;
	mov.u32 	%r17, %tid.z;
	mad.lo.s32 	%r3, %r15, %r16, %r17;
	setp.ge.s32 	%p1, %r1, %r4;
	setp.le.s32 	%p2, %r7, %r14;
	setp.le.s32 	%p3, %r6, %r3;
	or.pred  	%p4, %p2, %p3;
	or.pred  	%p5, %p4, %p1;
	@%p5 bra 	$L__BB0_2;
	ld.param.u64 	%rd24, [spkernmulRSymm3D_param_5];
	ld.param.u64 	%rd23, [spkernmulRSymm3D_param_2];
	ld.param.u64 	%rd22, [spkernmulRSymm3D_param_1];
	ld.param.u64 	%rd21, [spkernmulRSymm3D_param_0];
	cvta.to.global.u64 	%rd7, %rd21;
	cvta.to.global.u64 	%rd8, %rd22;
	cvta.to.global.u64 	%rd9, %rd23;
	cvta.to.global.u64 	%rd10, %rd4;
	cvta.to.global.u64 	%rd11, %rd5;
	cvta.to.global.u64 	%rd12, %rd24;
	mad.lo.s32 	%r18, %r7, %r3, %r14;
	mad.lo.s32 	%r19, %r18, %r4, %r1;
	shl.b32 	%r20, %r19, 1;
	mul.wide.s32 	%rd13, %r20, 4;
	add.s64 	%rd14, %rd7, %rd13;
	ld.global.f32 	%f1, [%rd14];
	ld.global.f32 	%f2, [%rd14+4];
	add.s64 	%rd15, %rd8, %rd13;
	ld.global.nc.f32 	%f3, [%rd15];
	ld.global.nc.f32 	%f4, [%rd15+4];
	add.s64 	%rd16, %rd9, %rd13;
	ld.global.nc.f32 	%f5, [%rd16];
	ld.global.nc.f32 	%f6, [%rd16+4];
	shr.u32 	%r21, %r7, 1;
	setp.gt.u32 	%p6, %r14, %r21;
	sub.s32 	%r22, %r7, %r14;
	selp.b32 	%r23, %r22, %r14, %p6;
	shr.u32 	%r24, %r6, 1;
	setp.gt.u32 	%p7, %r3, %r24;
	sub.s32 	%r25, %r6, %r3;
	selp.b32 	%r26, %r25, %r3, %p7;
	mad.lo.s32 	%r27, %r26, %r21, %r26;
	add.s32 	%r28, %r27, %r23;
	mad.lo.s32 	%r29, %r28, %r4, %r1;
	mul.wide.s32 	%rd17, %r29, 4;
	add.s64 	%rd18, %rd10, %rd17;
	ld.global.nc.f32 	%f7, [%rd18];
	add.s64 	%rd19, %rd11, %rd17;
	ld.global.nc.f32 	%f8, [%rd19];
	neg.f32 	%f9, %f8;
	selp.f32 	%f10, %f9, %f8, %p6;
	add.s64 	%rd20, %rd12, %rd17;
	ld.global.nc.f32 	%f11, [%rd20];
	neg.f32 	%f12, %f11;
	selp.f32 	%f13, %f12, %f11, %p7;
	neg.f32 	%f14, %f2;
	mul.f32 	%f15, %f7, %f14;
	mul.f32 	%f16, %f4, %f10;
	sub.f32 	%f17, %f15, %f16;
	mul.f32 	%f18, %f6, %f13;
	sub.f32 	%f19, %f17, %f18;
	st.global.f32 	[%rd14], %f19;
	mul.f32 	%f20, %f3, %f10;
	fma.rn.f32 	%f21, %f1, %f7, %f20;
	fma.rn.f32 	%f22, %f5, %f13, %f21;
	st.global.f32 	[%rd14+4], %f22;
$L__BB0_2:
	ret;

}


// ===== COMPILED SASS (sm_100) =====

	.target	sm_100

	.elftype	@"ET_EXEC"


//--------------------- .note.nv.tkinfo           --------------------------
	.section	.note.nv.tkinfo,"",@"SHT_NOTE"
	.sectionflags	@"SHF_NOTE_NV_TKINFO"
	.tkinfo
        /*0018*/ 	.word	0x00000002
        /*0030*/ 	.string	""
        /*0030*/ 	.string	"ptxas"
        /*0030*/ 	.string	"Cuda compilation tools, release 13.0, V13.0.88"
        /*0030*/ 	.string	"Build cuda_13.0.r13.0/compiler.36424714_0"
        /*0030*/ 	.string	"-arch sm_100 -m 64 "



//--------------------- .note.nv.cuinfo           --------------------------
	.section	.note.nv.cuinfo,"",@"SHT_NOTE"
	.sectionflags	@"SHF_NOTE_NV_CUINFO"
        /*0018*/ 	.short	0x0002
        /*001a*/ 	.short	0x0064
        /*001c*/ 	.short	0x0082
	.zero		2


//--------------------- .nv.info                  --------------------------
	.section	.nv.info,"",@"SHT_CUDA_INFO"
	.align	4


	//----- nvinfo : EIATTR_REGCOUNT
	.align		4
        /*0000*/ 	.byte	0x04, 0x2f
        /*0002*/ 	.short	(.L_1 - .L_0)
	.align		4
.L_0:
        /*0004*/ 	.word	index@(spkernmulRSymm3D)
        /*0008*/ 	.word	0x00000015


	//----- nvinfo : EIATTR_FRAME_SIZE
	.align		4
.L_1:
        /*000c*/ 	.byte	0x04, 0x11
        /*000e*/ 	.short	(.L_3 - .L_2)
	.align		4
.L_2:
        /*0010*/ 	.word	index@(spkernmulRSymm3D)
        /*0014*/ 	.word	0x00000000


	//----- nvinfo : EIATTR_MIN_STACK_SIZE
	.align		4
.L_3:
        /*0018*/ 	.byte	0x04, 0x12
        /*001a*/ 	.short	(.L_5 - .L_4)
	.align		4
.L_4:
        /*001c*/ 	.word	index@(spkernmulRSymm3D)
        /*0020*/ 	.word	0x00000000
.L_5:


//--------------------- .nv.compat                --------------------------
	.section	.nv.compat,"",@"SHT_CUDA_COMPAT_INFO"
	.align	4
        /*0000*/ 	.byte	0x02, 0x09, 0x00, 0x00, 0x02, 0x02, 0x01, 0x00, 0x02, 0x05, 0x05, 0x00, 0x03, 0x07, 0x01, 0x01
        /*0010*/ 	.byte	0x02, 0x03, 0x00, 0x00, 0x02, 0x06, 0x01, 0x00, 0x04, 0x0b, 0x08, 0x00, 0x09, 0x00, 0x00, 0x00
        /*0020*/ 	.byte	0x00, 0x00, 0x00, 0x00


//--------------------- .nv.info.spkernmulRSymm3D --------------------------
	.section	.nv.info.spkernmulRSymm3D,"",@"SHT_CUDA_INFO"
	.sectionflags	@""
	.align	4


	//----- nvinfo : EIATTR_CUDA_API_VERSION
	.align		4
        /*0000*/ 	.byte	0x04, 0x37
        /*0002*/ 	.short	(.L_7 - .L_6)
.L_6:
        /*0004*/ 	.word	0x00000082


	//----- nvinfo : EIATTR_KPARAM_INFO
	.align		4
.L_7:
        /*0008*/ 	.byte	0x04, 0x17
        /*000a*/ 	.short	(.L_9 - .L_8)
.L_8:
        /*000c*/ 	.word	0x00000000
        /*0010*/ 	.short	0x0008
        /*0012*/ 	.short	0x0038
        /*0014*/ 	.byte	0x00, 0xf0, 0x11, 0x00


	//----- nvinfo : EIATTR_KPARAM_INFO
	.align		4
.L_9:
        /*0018*/ 	.byte	0x04, 0x17
        /*001a*/ 	.short	(.L_11 - .L_10)
.L_10:
        /*001c*/ 	.word	0x00000000
        /*0020*/ 	.short	0x0007
        /*0022*/ 	.short	0x0034
        /*0024*/ 	.byte	0x00, 0xf0, 0x11, 0x00


	//----- nvinfo : EIATTR_KPARAM_INFO
	.align		4
.L_11:
        /*0028*/ 	.byte	0x04, 0x17
        /*002a*/ 	.short	(.L_13 - .L_12)
.L_12:
        /*002c*/ 	.word	0x00000000
        /*0030*/ 	.short	0x0006
        /*0032*/ 	.short	0x0030
        /*0034*/ 	.byte	0x00, 0xf0, 0x11, 0x00


	//----- nvinfo : EIATTR_KPARAM_INFO
	.align		4
.L_13:
        /*0038*/ 	.byte	0x04, 0x17
        /*003a*/ 	.short	(.L_15 - .L_14)
.L_14:
        /*003c*/ 	.word	0x00000000
        /*0040*/ 	.short	0x0005
        /*0042*/ 	.short	0x0028
        /*0044*/ 	.byte	0x00, 0xf5, 0x21, 0x00


	//----- nvinfo : EIATTR_KPARAM_INFO
	.align		4
.L_15:
        /*0048*/ 	.byte	0x04, 0x17
        /*004a*/ 	.short	(.L_17 - .L_16)
.L_16:
        /*004c*/ 	.word	0x00000000
        /*0050*/ 	.short	0x0004
        /*0052*/ 	.short	0x0020
        /*0054*/ 	.byte	0x00, 0xf5, 0x21, 0x00


	//----- nvinfo : EIATTR_KPARAM_INFO
	.align		4
.L_17:
        /*0058*/ 	.byte	0x04, 0x17
        /*005a*/ 	.short	(.L_19 - .L_18)
.L_18:
        /*005c*/ 	.word	0x00000000
        /*0060*/ 	.short	0x0003
        /*0062*/ 	.short	0x0018
        /*0064*/ 	.byte	0x00, 0xf5, 0x21, 0x00


	//----- nvinfo : EIATTR_KPARAM_INFO
	.align		4
.L_19:
        /*0068*/ 	.byte	0x04, 0x17
        /*006a*/ 	.short	(.L_21 - .L_20)
.L_20:
        /*006c*/ 	.word	0x00000000
        /*0070*/ 	.short	0x0002
        /*0072*/ 	.short	0x0010
        /*0074*/ 	.byte	0x00, 0xf5, 0x21, 0x00


	//----- nvinfo : EIATTR_KPARAM_INFO
	.align		4
.L_21:
        /*0078*/ 	.byte	0x04, 0x17
        /*007a*/ 	.short	(.L_23 - .L_22)
.L_22:
        /*007c*/ 	.word	0x00000000
        /*0080*/ 	.short	0x0001
        /*0082*/ 	.short	0x0008
        /*0084*/ 	.byte	0x00, 0xf5, 0x21, 0x00


	//----- nvinfo : EIATTR_KPARAM_INFO
	.align		4
.L_23:
        /*0088*/ 	.byte	0x04, 0x17
        /*008a*/ 	.short	(.L_25 - .L_24)
.L_24:
        /*008c*/ 	.word	0x00000000
        /*0090*/ 	.short	0x0000
        /*0092*/ 	.short	0x0000
        /*0094*/ 	.byte	0x00, 0xf5, 0x21, 0x00


	//----- nvinfo : EIATTR_SPARSE_MMA_MASK
	.align		4
.L_25:
        /*0098*/ 	.byte	0x03, 0x50
        /*009a*/ 	.short	0x0000


	//----- nvinfo : EIATTR_MAXREG_COUNT
	.align		4
        /*009c*/ 	.byte	0x03, 0x1b
        /*009e*/ 	.short	0x00ff


	//----- nvinfo : EIATTR_MERCURY_ISA_VERSION
	.align		4
        /*00a0*/ 	.byte	0x03, 0x5f
        /*00a2*/ 	.short	0x0101


	//----- nvinfo : EIATTR_VRC_CTA_INIT_COUNT
	.align		4
        /*00a4*/ 	.byte	0x02, 0x4a
	.zero		1
	.zero		1


	//----- nvinfo : EIATTR_EXIT_INSTR_OFFSETS
	.align		4
        /*00a8*/ 	.byte	0x04, 0x1c
        /*00aa*/ 	.short	(.L_27 - .L_26)


	//   ....[0]....
.L_26:
        /*00ac*/ 	.word	0x00000120


	//   ....[1]....
        /*00b0*/ 	.word	0x000003f0


	//----- nvinfo : EIATTR_CBANK_PARAM_SIZE
	.align		4
.L_27:
        /*00b4*/ 	.byte	0x03, 0x19
        /*00b6*/ 	.short	0x003c


	//----- nvinfo : EIATTR_PARAM_CBANK
	.align		4
        /*00b8*/ 	.byte	0x04, 0x0a
        /*00ba*/ 	.short	(.L_29 - .L_28)
	.align		4
.L_28:
        /*00bc*/ 	.word	index@(.nv.constant0.spkernmulRSymm3D)
        /*00c0*/ 	.short	0x0380
        /*00c2*/ 	.short	0x003c


	//----- nvinfo : EIATTR_SW_WAR
	.align		4
.L_29:
        /*00c4*/ 	.byte	0x04, 0x36
        /*00c6*/ 	.short	(.L_31 - .L_30)
.L_30:
        /*00c8*/ 	.word	0x00000008
.L_31:


//--------------------- .nv.callgraph             --------------------------
	.section	.nv.callgraph,"",@"SHT_CUDA_CALLGRAPH"
	.align	4
	.sectionentsize	8
	.align		4
        /*0000*/ 	.word	0x00000000
	.align		4
        /*0004*/ 	.word	0xffffffff
	.align		4
        /*0008*/ 	.word	0x00000000
	.align		4
        /*000c*/ 	.word	0xfffffffe
	.align		4
        /*0010*/ 	.word	0x00000000
	.align		4
        /*0014*/ 	.word	0xfffffffd
	.align		4
        /*0018*/ 	.word	0x00000000
	.align		4
        /*001c*/ 	.word	0xfffffffc


//--------------------- .text.spkernmulRSymm3D    --------------------------
	.section	.text.spkernmulRSymm3D,"ax",@progbits
	.align	128
        .global         spkernmulRSymm3D
        .type           spkernmulRSymm3D,@function
        .size           spkernmulRSymm3D,(.L_x_1 - spkernmulRSymm3D)
        .other          spkernmulRSymm3D,@"STO_CUDA_ENTRY STV_DEFAULT"
spkernmulRSymm3D:
.text.spkernmulRSymm3D:
[----:B------:R-:W-:Y:S01]  /*0000*/  LDC R1, c[0x0][0x37c] ;  /* 0x0000df00ff017b82 */ /* 0x000fe20000000800 */
[----:B------:R-:W0:Y:S07]  /*0010*/  S2R R2, SR_TID.Z ;  /* 0x0000000000027919 */ /* 0x000e2e0000002300 */
[----:B------:R-:W1:Y:S01]  /*0020*/  LDC R0, c[0x0][0x360] ;  /* 0x0000d800ff007b82 */ /* 0x000e620000000800 */
[----:B------:R-:W2:Y:S01]  /*0030*/  LDCU UR8, c[0x0][0x3b8] ;  /* 0x00007700ff0877ac */ /* 0x000ea20008000800 */
[----:B------:R-:W3:Y:S01]  /*0040*/  S2R R7, SR_TID.Y ;  /* 0x0000000000077919 */ /* 0x000ee20000002200 */
[----:B------:R-:W4:Y:S01]  /*0050*/  LDCU.64 UR10, c[0x0][0x3b0] ;  /* 0x00007600ff0a77ac */ /* 0x000f220008000a00 */
[----:B------:R-:W1:Y:S04]  /*0060*/  S2R R5, SR_TID.X ;  /* 0x0000000000057919 */ /* 0x000e680000002100 */
[----:B------:R-:W3:Y:S08]  /*0070*/  LDC R14, c[0x0][0x364] ;  /* 0x0000d900ff0e7b82 */ /* 0x000ef00000000800 */
[----:B------:R-:W0:Y:S08]  /*0080*/  S2UR UR6, SR_CTAID.Z ;  /* 0x00000000000679c3 */ /* 0x000e300000002700 */
[----:B------:R-:W0:Y:S08]  /*0090*/  LDC R3, c[0x0][0x368] ;  /* 0x0000da00ff037b82 */ /* 0x000e300000000800 */
[----:B------:R-:W3:Y:S08]  /*00a0*/  S2UR UR5, SR_CTAID.Y ;  /* 0x00000000000579c3 */ /* 0x000ef00000002600 */
[----:B------:R-:W1:Y:S01]  /*00b0*/  S2UR UR4, SR_CTAID.X ;  /* 0x00000000000479c3 */ /* 0x000e620000002500 */
[----:B0-----:R-:W-:-:S05]  /*00c0*/  IMAD R3, R3, UR6, R2 ;  /* 0x0000000603037c24 */ /* 0x001fca000f8e0202 */
[----:B--2---:R-:W-:Y:S01]  /*00d0*/  ISETP.GE.AND P0, PT, R3, UR8, PT ;  /* 0x0000000803007c0c */ /* 0x004fe2000bf06270 */
[----:B---3--:R-:W-:-:S05]  /*00e0*/  IMAD R14, R14, UR5, R7 ;  /* 0x000000050e0e7c24 */ /* 0x008fca000f8e0207 */
[----:B----4-:R-:W-:Y:S01]  /*00f0*/  ISETP.GE.OR P0, PT, R14, UR11, P0 ;  /* 0x0000000b0e007c0c */ /* 0x010fe20008706670 */
[----:B-1----:R-:W-:-:S05]  /*0100*/  IMAD R0, R0, UR4, R5 ;  /* 0x0000000400007c24 */ /* 0x002fca000f8e0205 */
[----:B------:R-:W-:-:S13]  /*0110*/  ISETP.GE.OR P0, PT, R0, UR10, P0 ;  /* 0x0000000a00007c0c */ /* 0x000fda0008706670 */
[----:B------:R-:W-:Y:S05]  /*0120*/  @P0 EXIT ;  /* 0x000000000000094d */ /* 0x000fea0003800000 */
[----:B------:R-:W-:Y:S01]  /*0130*/  USHF.R.U32.HI UR5, URZ, 0x1, UR8 ;  /* 0x00000001ff057899 */ /* 0x000fe20008011608 */
[----:B------:R-:W0:Y:S01]  /*0140*/  LDC.64 R12, c[0x0][0x3a0] ;  /* 0x0000e800ff0c7b82 */ /* 0x000e220000000a00 */
[----:B------:R-:W-:Y:S02]  /*0150*/  USHF.R.U32.HI UR4, URZ, 0x1, UR11 ;  /* 0x00000001ff047899 */ /* 0x000fe4000801160b */
[C---:B------:R-:W-:Y:S01]  /*0160*/  IMAD R15, R3.reuse, UR11, R14 ;  /* 0x0000000b030f7c24 */ /* 0x040fe2000f8e020e */
[----:B------:R-:W1:Y:S01]  /*0170*/  LDCU.64 UR6, c[0x0][0x358] ;  /* 0x00006b00ff0677ac */ /* 0x000e620008000a00 */
[----:B------:R-:W-:Y:S02]  /*0180*/  ISETP.GT.U32.AND P1, PT, R3, UR5, PT ;  /* 0x0000000503007c0c */ /* 0x000fe4000bf24070 */
[----:B------:R-:W-:Y:S01]  /*0190*/  IMAD R15, R15, UR10, R0 ;  /* 0x0000000a0f0f7c24 */ /* 0x000fe2000f8e0200 */
[----:B------:R-:W-:Y:S01]  /*01a0*/  ISETP.GT.U32.AND P0, PT, R14, UR4, PT ;  /* 0x000000040e007c0c */ /* 0x000fe2000bf04070 */
[----:B------:R-:W2:Y:S03]  /*01b0*/  LDC.64 R10, c[0x0][0x388] ;  /* 0x0000e200ff0a7b82 */ /* 0x000ea60000000a00 */
[----:B------:R-:W-:-:S05]  /*01c0*/  SHF.L.U32 R15, R15, 0x1, RZ ;  /* 0x000000010f0f7819 */ /* 0x000fca00000006ff */
[----:B------:R-:W3:Y:S01]  /*01d0*/  LDC.64 R6, c[0x0][0x3a8] ;  /* 0x0000ea00ff067b82 */ /* 0x000ee20000000a00 */
[----:B------:R-:W-:-:S03]  /*01e0*/  @P1 IADD3 R3, PT, PT, -R3, UR8, RZ ;  /* 0x0000000803031c10 */ /* 0x000fc6000fffe1ff */
[----:B------:R-:W-:Y:S02]  /*01f0*/  @P0 IADD3 R14, PT, PT, -R14, UR11, RZ ;  /* 0x0000000b0e0e0c10 */ /* 0x000fe4000fffe1ff */
[----:B------:R-:W-:Y:S02]  /*0200*/  IMAD R17, R3, UR4, R3 ;  /* 0x0000000403117c24 */ /* 0x000fe4000f8e0203 */
[----:B------:R-:W4:Y:S03]  /*0210*/  LDC.64 R8, c[0x0][0x398] ;  /* 0x0000e600ff087b82 */ /* 0x000f260000000a00 */
[----:B------:R-:W-:-:S05]  /*0220*/  IADD3 R17, PT, PT, R14, R17, RZ ;  /* 0x000000110e117210 */ /* 0x000fca0007ffe0ff */
[----:B------:R-:W5:Y:S01]  /*0230*/  LDC.64 R4, c[0x0][0x380] ;  /* 0x0000e000ff047b82 */ /* 0x000f620000000a00 */
[----:B------:R-:W-:Y:S02]  /*0240*/  IMAD R17, R17, UR10, R0 ;  /* 0x0000000a11117c24 */ /* 0x000fe4000f8e0200 */
[----:B--2---:R-:W-:-:S04]  /*0250*/  IMAD.WIDE R10, R15, 0x4, R10 ;  /* 0x000000040f0a7825 */ /* 0x004fc800078e020a */
[C---:B0-----:R-:W-:Y:S01]  /*0260*/  IMAD.WIDE R12, R17.reuse, 0x4, R12 ;  /* 0x00000004110c7825 */ /* 0x041fe200078e020c */
[----:B------:R-:W0:Y:S01]  /*0270*/  LDC.64 R2, c[0x0][0x390] ;  /* 0x0000e400ff027b82 */ /* 0x000e220000000a00 */
[----:B-1----:R-:W2:Y:S02]  /*0280*/  LDG.E.CONSTANT R16, desc[UR6][R10.64] ;  /* 0x000000060a107981 */ /* 0x002ea4000c1e9900 */
[C---:B---3--:R-:W-:Y:S02]  /*0290*/  IMAD.WIDE R6, R17.reuse, 0x4, R6 ;  /* 0x0000000411067825 */ /* 0x048fe400078e0206 */
[----:B------:R-:W3:Y:S02]  /*02a0*/  LDG.E.CONSTANT R18, desc[UR6][R12.64] ;  /* 0x000000060c127981 */ /* 0x000ee4000c1e9900 */
[----:B----4-:R-:W-:Y:S02]  /*02b0*/  IMAD.WIDE R8, R17, 0x4, R8 ;  /* 0x0000000411087825 */ /* 0x010fe400078e0208 */
[----:B------:R-:W4:Y:S04]  /*02c0*/  LDG.E.CONSTANT R6, desc[UR6][R6.64] ;  /* 0x0000000606067981 */ /* 0x000f28000c1e9900 */
[----:B------:R-:W4:Y:S01]  /*02d0*/  LDG.E.CONSTANT R17, desc[UR6][R10.64+0x4] ;  /* 0x000004060a117981 */ /* 0x000f22000c1e9900 */
[----:B-----5:R-:W-:-:S03]  /*02e0*/  IMAD.WIDE R4, R15, 0x4, R4 ;  /* 0x000000040f047825 */ /* 0x020fc600078e0204 */
[----:B------:R-:W5:Y:S04]  /*02f0*/  LDG.E.CONSTANT R9, desc[UR6][R8.64] ;  /* 0x0000000608097981 */ /* 0x000f68000c1e9900 */
[----:B------:R-:W5:Y:S01]  /*0300*/  LDG.E R0, desc[UR6][R4.64] ;  /* 0x0000000604007981 */ /* 0x000f62000c1e1900 */
[----:B0-----:R-:W-:-:S03]  /*0310*/  IMAD.WIDE R2, R15, 0x4, R2 ;  /* 0x000000040f027825 */ /* 0x001fc600078e0202 */
[----:B------:R-:W5:Y:S04]  /*0320*/  LDG.E R14, desc[UR6][R4.64+0x4] ;  /* 0x00000406040e7981 */ /* 0x000f68000c1e1900 */
[----:B------:R-:W5:Y:S04]  /*0330*/  LDG.E.CONSTANT R12, desc[UR6][R2.64] ;  /* 0x00000006020c7981 */ /* 0x000f68000c1e9900 */
[----:B------:R-:W5:Y:S01]  /*0340*/  LDG.E.CONSTANT R13, desc[UR6][R2.64+0x4] ;  /* 0x00000406020d7981 */ /* 0x000f62000c1e9900 */
[----:B---3--:R-:W-:-:S05]  /*0350*/  FSEL R18, -R18, R18, P0 ;  /* 0x0000001212127208 */ /* 0x008fca0000000100 */
[-C--:B--2---:R-:W-:Y:S01]  /*0360*/  FMUL R15, R16, R18.reuse ;  /* 0x00000012100f7220 */ /* 0x084fe20000400000 */
[----:B----4-:R-:W-:Y:S01]  /*0370*/  FMUL R17, R17, R18 ;  /* 0x0000001211117220 */ /* 0x010fe20000400000 */
[----:B------:R-:W-:Y:S02]  /*0380*/  FSEL R10, -R6, R6, P1 ;  /* 0x00000006060a7208 */ /* 0x000fe40000800100 */
[-C--:B-----5:R-:W-:Y:S01]  /*0390*/  FFMA R15, R0, R9.reuse, R15 ;  /* 0x00000009000f7223 */ /* 0x0a0fe2000000000f */
[----:B------:R-:W-:-:S03]  /*03a0*/  FFMA R14, -R14, R9, -R17 ;  /* 0x000000090e0e7223 */ /* 0x000fc60000000911 */
[-C--:B------:R-:W-:Y:S01]  /*03b0*/  FFMA R15, R12, R10.reuse, R15 ;  /* 0x0000000a0c0f7223 */ /* 0x080fe2000000000f */
[----:B------:R-:W-:-:S04]  /*03c0*/  FFMA R13, -R13, R10, R14 ;  /* 0x0000000a0d0d7223 */ /* 0x000fc8000000010e */
[----:B------:R-:W-:Y:S04]  /*03d0*/  STG.E desc[UR6][R4.64+0x4], R15 ;  /* 0x0000040f04007986 */ /* 0x000fe8000c101906 */
[----:B------:R-:W-:Y:S01]  /*03e0*/  STG.E desc[UR6][R4.64], R13 ;  /* 0x0000000d04007986 */ /* 0x000fe2000c101906 */
[----:B------:R-:W-:Y:S05]  /*03f0*/  EXIT ;  /* 0x000000000000794d */ /* 0x000fea0003800000 */
.L_x_0:
[----:B------:R-:W-:-:S00]  /*0400*/  BRA `(.L_x_0) ;  /* 0xfffffffc00fc7947 */ /* 0x000fc0000383ffff */
[----:B------:R-:W-:-:S00]  /*0410*/  NOP ;  /* 0x0000000000007918 */ /* 0x000fc00000000000 */
        /* <DEDUP_REMOVED lines=14> */
.L_x_1:


//--------------------- .nv.shared.reserved.0     --------------------------
	.section	.nv.shared.reserved.0,"aw",@nobits
	.weak		__nv_reservedSMEM_offset_0_alias
	.size		__nv_reservedSMEM_offset_0_alias, 0, 64
	.other		__nv_reservedSMEM_offset_0_alias,@"STO_CUDA_RESERVED_SHARED STV_DEFAULT"
__nv_reservedSMEM_offset_0_alias:
	.zero		0
	.zero		64


//--------------------- .nv.constant0.spkernmulRSymm3D --------------------------
	.section	.nv.constant0.spkernmulRSymm3D,"a",@progbits
	.sectionflags	@""
	.align	4
.nv.constant0.spkernmulRSymm3D:
	.zero		956


//--------------------- SYMBOLS --------------------------

	.type		.nv.reservedSmem.offset0,@object
	.size		.nv.reservedSmem.offset0,0x4
